//
// Generated by NVIDIA NVVM Compiler
//
// Compiler Build ID: CL-36424714
// Cuda compilation tools, release 13.0, V13.0.88
// Based on NVVM 20.0.0
//

.version 9.0
.target sm_100
.address_size 64

	// .globl	_Z16parallel_add_valPvim

.visible .entry _Z16parallel_add_valPvim(
	.param .u64 .ptr .align 1 _Z16parallel_add_valPvim_param_0,
	.param .u32 _Z16parallel_add_valPvim_param_1,
	.param .u64 _Z16parallel_add_valPvim_param_2
)
{
	.reg .pred 	%p<2>;
	.reg .b16 	%rs<4>;
	.reg .b32 	%r<6>;
	.reg .b64 	%rd<6>;

	ld.param.u64 	%rd2, [_Z16parallel_add_valPvim_param_0];
	ld.param.u32 	%r1, [_Z16parallel_add_valPvim_param_1];
	ld.param.u64 	%rd3, [_Z16parallel_add_valPvim_param_2];
	mov.u32 	%r2, %ctaid.x;
	mov.u32 	%r3, %ntid.x;
	mov.u32 	%r4, %tid.x;
	mad.lo.s32 	%r5, %r2, %r3, %r4;
	cvt.u64.u32 	%rd1, %r5;
	setp.le.u64 	%p1, %rd3, %rd1;
	@%p1 bra 	$L__BB0_2;
	cvta.to.global.u64 	%rd4, %rd2;
	add.s64 	%rd5, %rd4, %rd1;
	ld.global.u8 	%rs1, [%rd5];
	cvt.u16.u32 	%rs2, %r1;
	add.s16 	%rs3, %rs1, %rs2;
	st.global.u8 	[%rd5], %rs3;
$L__BB0_2:
	ret;

}


// ===== COMPILED SASS (sm_100) =====

	.target	sm_100

	.elftype	@"ET_EXEC"


//--------------------- .note.nv.tkinfo           --------------------------
	.section	.note.nv.tkinfo,"",@"SHT_NOTE"
	.sectionflags	@"SHF_NOTE_NV_TKINFO"
	.tkinfo
        /*0018*/ 	.word	0x00000002
        /*0030*/ 	.string	""
        /*0030*/ 	.string	"ptxas"
        /*0030*/ 	.string	"Cuda compilation tools, release 13.0, V13.0.88"
        /*0030*/ 	.string	"Build cuda_13.0.r13.0/compiler.36424714_0"
        /*0030*/ 	.string	"-arch sm_100 -m 64 "



//--------------------- .note.nv.cuinfo           --------------------------
	.section	.note.nv.cuinfo,"",@"SHT_NOTE"
	.sectionflags	@"SHF_NOTE_NV_CUINFO"
        /*0018*/ 	.short	0x0002
        /*001a*/ 	.short	0x0064
        /*001c*/ 	.short	0x0082
	.zero		2


//--------------------- .nv.info                  --------------------------
	.section	.nv.info,"",@"SHT_CUDA_INFO"
	.align	4


	//----- nvinfo : EIATTR_REGCOUNT
	.align		4
        /*0000*/ 	.byte	0x04, 0x2f
        /*0002*/ 	.short	(.L_1 - .L_0)
	.align		4
.L_0:
        /*0004*/ 	.word	index@(_Z16parallel_add_valPvim)
        /*0008*/ 	.word	0x00000008


	//----- nvinfo : EIATTR_FRAME_SIZE
	.align		4
.L_1:
        /*000c*/ 	.byte	0x04, 0x11
        /*000e*/ 	.short	(.L_3 - .L_2)
	.align		4
.L_2:
        /*0010*/ 	.word	index@(_Z16parallel_add_valPvim)
        /*0014*/ 	.word	0x00000000


	//----- nvinfo : EIATTR_MIN_STACK_SIZE
	.align		4
.L_3:
        /*0018*/ 	.byte	0x04, 0x12
        /*001a*/ 	.short	(.L_5 - .L_4)
	.align		4
.L_4:
        /*001c*/ 	.word	index@(_Z16parallel_add_valPvim)
        /*0020*/ 	.word	0x00000000
.L_5:


//--------------------- .nv.compat                --------------------------
	.section	.nv.compat,"",@"SHT_CUDA_COMPAT_INFO"
	.align	4
        /*0000*/ 	.byte	0x02, 0x09, 0x00, 0x00, 0x02, 0x02, 0x01, 0x00, 0x02, 0x05, 0x05, 0x00, 0x03, 0x07, 0x01, 0x01
        /*0010*/ 	.byte	0x02, 0x03, 0x00, 0x00, 0x02, 0x06, 0x01, 0x00, 0x04, 0x0b, 0x08, 0x00, 0x09, 0x00, 0x00, 0x00
        /*0020*/ 	.byte	0x00, 0x00, 0x00, 0x00


//--------------------- .nv.info._Z16parallel_add_valPvim --------------------------
	.section	.nv.info._Z16parallel_add_valPvim,"",@"SHT_CUDA_INFO"
	.sectionflags	@""
	.align	4


	//----- nvinfo : EIATTR_CUDA_API_VERSION
	.align		4
        /*0000*/ 	.byte	0x04, 0x37
        /*0002*/ 	.short	(.L_7 - .L_6)
.L_6:
        /*0004*/ 	.word	0x00000082


	//----- nvinfo : EIATTR_KPARAM_INFO
	.align		4
.L_7:
        /*0008*/ 	.byte	0x04, 0x17
        /*000a*/ 	.short	(.L_9 - .L_8)
.L_8:
        /*000c*/ 	.word	0x00000000
        /*0010*/ 	.short	0x0002
        /*0012*/ 	.short	0x0010
        /*0014*/ 	.byte	0x00, 0xf0, 0x21, 0x00


	//----- nvinfo : EIATTR_KPARAM_INFO
	.align		4
.L_9:
        /*0018*/ 	.byte	0x04, 0x17
        /*001a*/ 	.short	(.L_11 - .L_10)
.L_10:
        /*001c*/ 	.word	0x00000000
        /*0020*/ 	.short	0x0001
        /*0022*/ 	.short	0x0008
        /*0024*/ 	.byte	0x00, 0xf0, 0x11, 0x00


	//----- nvinfo : EIATTR_KPARAM_INFO
	.align		4
.L_11:
        /*0028*/ 	.byte	0x04, 0x17
        /*002a*/ 	.short	(.L_13 - .L_12)
.L_12:
        /*002c*/ 	.word	0x00000000
        /*0030*/ 	.short	0x0000
        /*0032*/ 	.short	0x0000
        /*0034*/ 	.byte	0x00, 0xf5, 0x21, 0x00


	//----- nvinfo : EIATTR_SPARSE_MMA_MASK
	.align		4
.L_13:
        /*0038*/ 	.byte	0x03, 0x50
        /*003a*/ 	.short	0x0000


	//----- nvinfo : EIATTR_MAXREG_COUNT
	.align		4
        /*003c*/ 	.byte	0x03, 0x1b
        /*003e*/ 	.short	0x00ff


	//----- nvinfo : EIATTR_MERCURY_ISA_VERSION
	.align		4
        /*0040*/ 	.byte	0x03, 0x5f
        /*0042*/ 	.short	0x0101


	//----- nvinfo : EIATTR_VRC_CTA_INIT_COUNT
	.align		4
        /*0044*/ 	.byte	0x02, 0x4a
	.zero		1
	.zero		1


	//----- nvinfo : EIATTR_EXIT_INSTR_OFFSETS
	.align		4
        /*0048*/ 	.byte	0x04, 0x1c
        /*004a*/ 	.short	(.L_15 - .L_14)


	//   ....[0]....
.L_14:
        /*004c*/ 	.word	0x00000080


	//   ....[1]....
        /*0050*/ 	.word	0x00000110


	//----- nvinfo : EIATTR_CBANK_PARAM_SIZE
	.align		4
.L_15:
        /*0054*/ 	.byte	0x03, 0x19
        /*0056*/ 	.short	0x0018


	//----- nvinfo : EIATTR_PARAM_CBANK
	.align		4
        /*0058*/ 	.byte	0x04, 0x0a
        /*005a*/ 	.short	(.L_17 - .L_16)
	.align		4
.L_16:
        /*005c*/ 	.word	index@(.nv.constant0._Z16parallel_add_valPvim)
        /*0060*/ 	.short	0x0380
        /*0062*/ 	.short	0x0018


	//----- nvinfo : EIATTR_SW_WAR
	.align		4
.L_17:
        /*0064*/ 	.byte	0x04, 0x36
        /*0066*/ 	.short	(.L_19 - .L_18)
.L_18:
        /*0068*/ 	.word	0x00000008
.L_19:


//--------------------- .nv.callgraph             --------------------------
	.section	.nv.callgraph,"",@"SHT_CUDA_CALLGRAPH"
	.align	4
	.sectionentsize	8
	.align		4
        /*0000*/ 	.word	0x00000000
	.align		4
        /*0004*/ 	.word	0xffffffff
	.align		4
        /*0008*/ 	.word	0x00000000
	.align		4
        /*000c*/ 	.word	0xfffffffe
	.align		4
        /*0010*/ 	.word	0x00000000
	.align		4
        /*0014*/ 	.word	0xfffffffd
	.align		4
        /*0018*/ 	.word	0x00000000
	.align		4
        /*001c*/ 	.word	0xfffffffc


//--------------------- .text._Z16parallel_add_valPvim --------------------------
	.section	.text._Z16parallel_add_valPvim,"ax",@progbits
	.align	128
        .global         _Z16parallel_add_valPvim
        .type           _Z16parallel_add_valPvim,@function
        .size           _Z16parallel_add_valPvim,(.L_x_1 - _Z16parallel_add_valPvim)
        .other          _Z16parallel_add_valPvim,@"STO_CUDA_ENTRY STV_DEFAULT"
_Z16parallel_add_valPvim:
.text._Z16parallel_add_valPvim:
[----:B------:R-:W-:Y:S01]  /*0000*/  LDC R1, c[0x0][0x37c] ;  /* 0x0000df00ff017b82 */ /* 0x000fe20000000800 */
[----:B------:R-:W0:Y:S07]  /*0010*/  S2R R3, SR_TID.X ;  /* 0x0000000000037919 */ /* 0x000e2e0000002100 */
[----:B------:R-:W0:Y:S01]  /*0020*/  S2UR UR4, SR_CTAID.X ;  /* 0x00000000000479c3 */ /* 0x000e220000002500 */
[----:B------:R-:W1:Y:S07]  /*0030*/  LDCU.64 UR6, c[0x0][0x390] ;  /* 0x00007200ff0677ac */ /* 0x000e6e0008000a00 */
[----:B------:R-:W0:Y:S02]  /*0040*/  LDC R2, c[0x0][0x360] ;  /* 0x0000d800ff027b82 */ /* 0x000e240000000800 */
[----:B0-----:R-:W-:-:S05]  /*0050*/  IMAD R2, R2, UR4, R3 ;  /* 0x0000000402027c24 */ /* 0x001fca000f8e0203 */
[----:B-1----:R-:W-:-:S04]  /*0060*/  ISETP.GE.U32.AND P0, PT, R2, UR6, PT ;  /* 0x0000000602007c0c */ /* 0x002fc8000bf06070 */
[----:B------:R-:W-:-:S13]  /*0070*/  ISETP.GE.U32.AND.EX P0, PT, RZ, UR7, PT, P0 ;  /* 0x00000007ff007c0c */ /* 0x000fda000bf06100 */
[----:B------:R-:W-:Y:S05]  /*0080*/  @P0 EXIT ;  /* 0x000000000000094d */ /* 0x000fea0003800000 */
[----:B------:R-:W0:Y:S01]  /*0090*/  LDCU.64 UR4, c[0x0][0x380] ;  /* 0x00007000ff0477ac */ /* 0x000e220008000a00 */
[----:B------:R-:W1:Y:S01]  /*00a0*/  LDCU.64 UR6, c[0x0][0x358] ;  /* 0x00006b00ff0677ac */ /* 0x000e620008000a00 */
[----:B0-----:R-:W-:-:S05]  /*00b0*/  IADD3 R2, P0, PT, R2, UR4, RZ ;  /* 0x0000000402027c10 */ /* 0x001fca000ff1e0ff */
[----:B------:R-:W-:-:S05]  /*00c0*/  IMAD.X R3, RZ, RZ, UR5, P0 ;  /* 0x00000005ff037e24 */ /* 0x000fca00080e06ff */
[----:B-1----:R-:W2:Y:S01]  /*00d0*/  LDG.E.U8 R0, desc[UR6][R2.64] ;  /* 0x0000000602007981 */ /* 0x002ea2000c1e1100 */
[----:B------:R-:W2:Y:S02]  /*00e0*/  LDCU.U16 UR4, c[0x0][0x388] ;  /* 0x00007100ff0477ac */ /* 0x000ea40008000400 */
[----:B--2---:R-:W-:-:S05]  /*00f0*/  VIADD R5, R0, UR4 ;  /* 0x0000000400057c36 */ /* 0x004fca0008000000 */
[----:B------:R-:W-:Y:S01]  /*0100*/  STG.E.U8 desc[UR6][R2.64], R5 ;  /* 0x0000000502007986 */ /* 0x000fe2000c101106 */
[----:B------:R-:W-:Y:S05]  /*0110*/  EXIT ;  /* 0x000000000000794d */ /* 0x000fea0003800000 */
.L_x_0:
[----:B------:R-:W-:-:S00]  /*0120*/  BRA `(.L_x_0) ;  /* 0xfffffffc00fc7947 */ /* 0x000fc0000383ffff */
[----:B------:R-:W-:-:S00]  /*0130*/  NOP ;  /* 0x0000000000007918 */ /* 0x000fc00000000000 */
        /* <DEDUP_REMOVED lines=12> */
.L_x_1:


//--------------------- .nv.shared.reserved.0     --------------------------
	.section	.nv.shared.reserved.0,"aw",@nobits
	.weak		__nv_reservedSMEM_offset_0_alias
	.size		__nv_reservedSMEM_offset_0_alias, 0, 64
	.other		__nv_reservedSMEM_offset_0_alias,@"STO_CUDA_RESERVED_SHARED STV_DEFAULT"
__nv_reservedSMEM_offset_0_alias:
	.zero		0
	.zero		64


//--------------------- .nv.constant0._Z16parallel_add_valPvim --------------------------
	.section	.nv.constant0._Z16parallel_add_valPvim,"a",@progbits
	.sectionflags	@""
	.align	4
.nv.constant0._Z16parallel_add_valPvim:
	.zero		920


//--------------------- SYMBOLS --------------------------

	.type		.nv.reservedSmem.offset0,@object
	.size		.nv.reservedSmem.offset0,0x4
